//
// Generated by NVIDIA NVVM Compiler
//
// Compiler Build ID: CL-36424714
// Cuda compilation tools, release 13.0, V13.0.88
// Based on NVVM 20.0.0
//

.version 9.0
.target sm_100
.address_size 64

	// .globl	_Z18copy_matrix_kernelPKfPfi

.visible .entry _Z18copy_matrix_kernelPKfPfi(
	.param .u64 .ptr .align 1 _Z18copy_matrix_kernelPKfPfi_param_0,
	.param .u64 .ptr .align 1 _Z18copy_matrix_kernelPKfPfi_param_1,
	.param .u32 _Z18copy_matrix_kernelPKfPfi_param_2
)
{
	.reg .pred 	%p<4>;
	.reg .b32 	%r<12>;
	.reg .b32 	%f<2>;
	.reg .b64 	%rd<12>;

	ld.param.u64 	%rd3, [_Z18copy_matrix_kernelPKfPfi_param_0];
	ld.param.u64 	%rd4, [_Z18copy_matrix_kernelPKfPfi_param_1];
	ld.param.u32 	%r2, [_Z18copy_matrix_kernelPKfPfi_param_2];
	mov.u32 	%r4, %ntid.x;
	mov.u32 	%r5, %ctaid.x;
	mov.u32 	%r6, %tid.x;
	mad.lo.s32 	%r7, %r4, %r5, %r6;
	cvt.u64.u32 	%rd1, %r7;
	mov.u32 	%r8, %ntid.y;
	mov.u32 	%r9, %ctaid.y;
	mov.u32 	%r10, %tid.y;
	mad.lo.s32 	%r11, %r8, %r9, %r10;
	cvt.s64.s32 	%rd2, %r2;
	setp.ge.u64 	%p1, %rd1, %rd2;
	setp.ge.u32 	%p2, %r11, %r2;
	or.pred  	%p3, %p1, %p2;
	@%p3 bra 	$L__BB0_2;
	cvta.to.global.u64 	%rd5, %rd3;
	cvta.to.global.u64 	%rd6, %rd4;
	cvt.u64.u32 	%rd7, %r11;
	mad.lo.s64 	%rd8, %rd2, %rd1, %rd7;
	shl.b64 	%rd9, %rd8, 2;
	add.s64 	%rd10, %rd5, %rd9;
	ld.global.f32 	%f1, [%rd10];
	add.s64 	%rd11, %rd6, %rd9;
	st.global.f32 	[%rd11], %f1;
$L__BB0_2:
	ret;

}


// ===== COMPILED SASS (sm_100) =====

	.target	sm_100

	.elftype	@"ET_EXEC"


//--------------------- .note.nv.tkinfo           --------------------------
	.section	.note.nv.tkinfo,"",@"SHT_NOTE"
	.sectionflags	@"SHF_NOTE_NV_TKINFO"
	.tkinfo
        /*0018*/ 	.word	0x00000002
        /*0030*/ 	.string	""
        /*0030*/ 	.string	"ptxas"
        /*0030*/ 	.string	"Cuda compilation tools, release 13.0, V13.0.88"
        /*0030*/ 	.string	"Build cuda_13.0.r13.0/compiler.36424714_0"
        /*0030*/ 	.string	"-arch sm_100 -m 64 "



//--------------------- .note.nv.cuinfo           --------------------------
	.section	.note.nv.cuinfo,"",@"SHT_NOTE"
	.sectionflags	@"SHF_NOTE_NV_CUINFO"
        /*0018*/ 	.short	0x0002
        /*001a*/ 	.short	0x0064
        /*001c*/ 	.short	0x0082
	.zero		2


//--------------------- .nv.info                  --------------------------
	.section	.nv.info,"",@"SHT_CUDA_INFO"
	.align	4


	//----- nvinfo : EIATTR_REGCOUNT
	.align		4
        /*0000*/ 	.byte	0x04, 0x2f
        /*0002*/ 	.short	(.L_1 - .L_0)
	.align		4
.L_0:
        /*0004*/ 	.word	index@(_Z18copy_matrix_kernelPKfPfi)
        /*0008*/ 	.word	0x0000000a


	//----- nvinfo : EIATTR_FRAME_SIZE
	.align		4
.L_1:
        /*000c*/ 	.byte	0x04, 0x11
        /*000e*/ 	.short	(.L_3 - .L_2)
	.align		4
.L_2:
        /*0010*/ 	.word	index@(_Z18copy_matrix_kernelPKfPfi)
        /*0014*/ 	.word	0x00000000


	//----- nvinfo : EIATTR_MIN_STACK_SIZE
	.align		4
.L_3:
        /*0018*/ 	.byte	0x04, 0x12
        /*001a*/ 	.short	(.L_5 - .L_4)
	.align		4
.L_4:
        /*001c*/ 	.word	index@(_Z18copy_matrix_kernelPKfPfi)
        /*0020*/ 	.word	0x00000000
.L_5:


//--------------------- .nv.compat                --------------------------
	.section	.nv.compat,"",@"SHT_CUDA_COMPAT_INFO"
	.align	4
        /*0000*/ 	.byte	0x02, 0x09, 0x00, 0x00, 0x02, 0x02, 0x01, 0x00, 0x02, 0x05, 0x05, 0x00, 0x03, 0x07, 0x01, 0x01
        /*0010*/ 	.byte	0x02, 0x03, 0x00, 0x00, 0x02, 0x06, 0x01, 0x00, 0x04, 0x0b, 0x08, 0x00, 0x09, 0x00, 0x00, 0x00
        /*0020*/ 	.byte	0x00, 0x00, 0x00, 0x00


//--------------------- .nv.info._Z18copy_matrix_kernelPKfPfi --------------------------
	.section	.nv.info._Z18copy_matrix_kernelPKfPfi,"",@"SHT_CUDA_INFO"
	.sectionflags	@""
	.align	4


	//----- nvinfo : EIATTR_CUDA_API_VERSION
	.align		4
        /*0000*/ 	.byte	0x04, 0x37
        /*0002*/ 	.short	(.L_7 - .L_6)
.L_6:
        /*0004*/ 	.word	0x00000082


	//----- nvinfo : EIATTR_KPARAM_INFO
	.align		4
.L_7:
        /*0008*/ 	.byte	0x04, 0x17
        /*000a*/ 	.short	(.L_9 - .L_8)
.L_8:
        /*000c*/ 	.word	0x00000000
        /*0010*/ 	.short	0x0002
        /*0012*/ 	.short	0x0010
        /*0014*/ 	.byte	0x00, 0xf0, 0x11, 0x00


	//----- nvinfo : EIATTR_KPARAM_INFO
	.align		4
.L_9:
        /*0018*/ 	.byte	0x04, 0x17
        /*001a*/ 	.short	(.L_11 - .L_10)
.L_10:
        /*001c*/ 	.word	0x00000000
        /*0020*/ 	.short	0x0001
        /*0022*/ 	.short	0x0008
        /*0024*/ 	.byte	0x00, 0xf5, 0x21, 0x00


	//----- nvinfo : EIATTR_KPARAM_INFO
	.align		4
.L_11:
        /*0028*/ 	.byte	0x04, 0x17
        /*002a*/ 	.short	(.L_13 - .L_12)
.L_12:
        /*002c*/ 	.word	0x00000000
        /*0030*/ 	.short	0x0000
        /*0032*/ 	.short	0x0000
        /*0034*/ 	.byte	0x00, 0xf5, 0x21, 0x00


	//----- nvinfo : EIATTR_SPARSE_MMA_MASK
	.align		4
.L_13:
        /*0038*/ 	.byte	0x03, 0x50
        /*003a*/ 	.short	0x0000


	//----- nvinfo : EIATTR_MAXREG_COUNT
	.align		4
        /*003c*/ 	.byte	0x03, 0x1b
        /*003e*/ 	.short	0x00ff


	//----- nvinfo : EIATTR_MERCURY_ISA_VERSION
	.align		4
        /*0040*/ 	.byte	0x03, 0x5f
        /*0042*/ 	.short	0x0101


	//----- nvinfo : EIATTR_VRC_CTA_INIT_COUNT
	.align		4
        /*0044*/ 	.byte	0x02, 0x4a
	.zero		1
	.zero		1


	//----- nvinfo : EIATTR_EXIT_INSTR_OFFSETS
	.align		4
        /*0048*/ 	.byte	0x04, 0x1c
        /*004a*/ 	.short	(.L_15 - .L_14)


	//   ....[0]....
.L_14:
        /*004c*/ 	.word	0x000000e0


	//   ....[1]....
        /*0050*/ 	.word	0x000001d0


	//----- nvinfo : EIATTR_CBANK_PARAM_SIZE
	.align		4
.L_15:
        /*0054*/ 	.byte	0x03, 0x19
        /*0056*/ 	.short	0x0014


	//----- nvinfo : EIATTR_PARAM_CBANK
	.align		4
        /*0058*/ 	.byte	0x04, 0x0a
        /*005a*/ 	.short	(.L_17 - .L_16)
	.align		4
.L_16:
        /*005c*/ 	.word	index@(.nv.constant0._Z18copy_matrix_kernelPKfPfi)
        /*0060*/ 	.short	0x0380
        /*0062*/ 	.short	0x0014


	//----- nvinfo : EIATTR_SW_WAR
	.align		4
.L_17:
        /*0064*/ 	.byte	0x04, 0x36
        /*0066*/ 	.short	(.L_19 - .L_18)
.L_18:
        /*0068*/ 	.word	0x00000008
.L_19:


//--------------------- .nv.callgraph             --------------------------
	.section	.nv.callgraph,"",@"SHT_CUDA_CALLGRAPH"
	.align	4
	.sectionentsize	8
	.align		4
        /*0000*/ 	.word	0x00000000
	.align		4
        /*0004*/ 	.word	0xffffffff
	.align		4
        /*0008*/ 	.word	0x00000000
	.align		4
        /*000c*/ 	.word	0xfffffffe
	.align		4
        /*0010*/ 	.word	0x00000000
	.align		4
        /*0014*/ 	.word	0xfffffffd
	.align		4
        /*0018*/ 	.word	0x00000000
	.align		4
        /*001c*/ 	.word	0xfffffffc


//--------------------- .text._Z18copy_matrix_kernelPKfPfi --------------------------
	.section	.text._Z18copy_matrix_kernelPKfPfi,"ax",@progbits
	.align	128
        .global         _Z18copy_matrix_kernelPKfPfi
        .type           _Z18copy_matrix_kernelPKfPfi,@function
        .size           _Z18copy_matrix_kernelPKfPfi,(.L_x_1 - _Z18copy_matrix_kernelPKfPfi)
        .other          _Z18copy_matrix_kernelPKfPfi,@"STO_CUDA_ENTRY STV_DEFAULT"
_Z18copy_matrix_kernelPKfPfi:
.text._Z18copy_matrix_kernelPKfPfi:
[----:B------:R-:W-:Y:S01]  /*0000*/  LDC R1, c[0x0][0x37c] ;  /* 0x0000df00ff017b82 */ /* 0x000fe20000000800 */
[----:B------:R-:W0:Y:S01]  /*0010*/  S2R R5, SR_CTAID.X ;  /* 0x0000000000057919 */ /* 0x000e220000002500 */
[----:B------:R-:W0:Y:S01]  /*0020*/  LDCU UR4, c[0x0][0x360] ;  /* 0x00006c00ff0477ac */ /* 0x000e220008000800 */
[----:B------:R-:W0:Y:S01]  /*0030*/  S2R R0, SR_TID.X ;  /* 0x0000000000007919 */ /* 0x000e220000002100 */
[----:B------:R-:W1:Y:S01]  /*0040*/  LDCU UR5, c[0x0][0x364] ;  /* 0x00006c80ff0577ac */ /* 0x000e620008000800 */
[----:B------:R-:W1:Y:S01]  /*0050*/  S2R R2, SR_CTAID.Y ;  /* 0x0000000000027919 */ /* 0x000e620000002600 */
[----:B------:R-:W2:Y:S01]  /*0060*/  LDCU UR7, c[0x0][0x390] ;  /* 0x00007200ff0777ac */ /* 0x000ea20008000800 */
[----:B------:R-:W1:Y:S01]  /*0070*/  S2R R3, SR_TID.Y ;  /* 0x0000000000037919 */ /* 0x000e620000002200 */
[----:B--2---:R-:W-:Y:S01]  /*0080*/  USHF.R.S32.HI UR6, URZ, 0x1f, UR7 ;  /* 0x0000001fff067899 */ /* 0x004fe20008011407 */
[----:B0-----:R-:W-:-:S05]  /*0090*/  IMAD R5, R5, UR4, R0 ;  /* 0x0000000405057c24 */ /* 0x001fca000f8e0200 */
[----:B------:R-:W-:Y:S01]  /*00a0*/  ISETP.GE.U32.AND P1, PT, R5, UR7, PT ;  /* 0x0000000705007c0c */ /* 0x000fe2000bf26070 */
[----:B-1----:R-:W-:-:S05]  /*00b0*/  IMAD R2, R2, UR5, R3 ;  /* 0x0000000502027c24 */ /* 0x002fca000f8e0203 */
[----:B------:R-:W-:-:S04]  /*00c0*/  ISETP.GE.U32.AND P0, PT, R2, UR7, PT ;  /* 0x0000000702007c0c */ /* 0x000fc8000bf06070 */
[----:B------:R-:W-:-:S13]  /*00d0*/  ISETP.GE.U32.OR.EX P0, PT, RZ, UR6, P0, P1 ;  /* 0x00000006ff007c0c */ /* 0x000fda0008706510 */
[----:B------:R-:W-:Y:S05]  /*00e0*/  @P0 EXIT ;  /* 0x000000000000094d */ /* 0x000fea0003800000 */
[----:B------:R-:W0:Y:S01]  /*00f0*/  LDCU.128 UR8, c[0x0][0x380] ;  /* 0x00007000ff0877ac */ /* 0x000e220008000c00 */
[----:B------:R-:W-:Y:S02]  /*0100*/  IMAD.MOV.U32 R3, RZ, RZ, RZ ;  /* 0x000000ffff037224 */ /* 0x000fe400078e00ff */
[C---:B------:R-:W-:Y:S01]  /*0110*/  IMAD R7, R5.reuse, UR6, RZ ;  /* 0x0000000605077c24 */ /* 0x040fe2000f8e02ff */
[----:B------:R-:W1:Y:S01]  /*0120*/  LDCU.64 UR4, c[0x0][0x358] ;  /* 0x00006b00ff0477ac */ /* 0x000e620008000a00 */
[----:B------:R-:W-:-:S04]  /*0130*/  IMAD.WIDE.U32 R2, R5, UR7, R2 ;  /* 0x0000000705027c25 */ /* 0x000fc8000f8e0002 */
[----:B------:R-:W-:Y:S02]  /*0140*/  IMAD.IADD R3, R3, 0x1, R7 ;  /* 0x0000000103037824 */ /* 0x000fe400078e0207 */
[----:B------:R-:W-:-:S03]  /*0150*/  IMAD.SHL.U32 R4, R2, 0x4, RZ ;  /* 0x0000000402047824 */ /* 0x000fc600078e00ff */
[----:B------:R-:W-:Y:S02]  /*0160*/  SHF.L.U64.HI R0, R2, 0x2, R3 ;  /* 0x0000000202007819 */ /* 0x000fe40000010203 */
[----:B0-----:R-:W-:-:S04]  /*0170*/  IADD3 R2, P0, PT, R4, UR8, RZ ;  /* 0x0000000804027c10 */ /* 0x001fc8000ff1e0ff */
[----:B------:R-:W-:-:S06]  /*0180*/  IADD3.X R3, PT, PT, R0, UR9, RZ, P0, !PT ;  /* 0x0000000900037c10 */ /* 0x000fcc00087fe4ff */
[----:B-1----:R-:W2:Y:S01]  /*0190*/  LDG.E R3, desc[UR4][R2.64] ;  /* 0x0000000402037981 */ /* 0x002ea2000c1e1900 */
[----:B------:R-:W-:-:S04]  /*01a0*/  IADD3 R4, P0, PT, R4, UR10, RZ ;  /* 0x0000000a04047c10 */ /* 0x000fc8000ff1e0ff */
[----:B------:R-:W-:-:S05]  /*01b0*/  IADD3.X R5, PT, PT, R0, UR11, RZ, P0, !PT ;  /* 0x0000000b00057c10 */ /* 0x000fca00087fe4ff */
[----:B--2---:R-:W-:Y:S01]  /*01c0*/  STG.E desc[UR4][R4.64], R3 ;  /* 0x0000000304007986 */ /* 0x004fe2000c101904 */
[----:B------:R-:W-:Y:S05]  /*01d0*/  EXIT ;  /* 0x000000000000794d */ /* 0x000fea0003800000 */
.L_x_0:
[----:B------:R-:W-:-:S00]  /*01e0*/  BRA `(.L_x_0) ;  /* 0xfffffffc00fc7947 */ /* 0x000fc0000383ffff */
[----:B------:R-:W-:-:S00]  /*01f0*/  NOP ;  /* 0x0000000000007918 */ /* 0x000fc00000000000 */
        /* <DEDUP_REMOVED lines=8> */
.L_x_1:


//--------------------- .nv.shared.reserved.0     --------------------------
	.section	.nv.shared.reserved.0,"aw",@nobits
	.weak		__nv_reservedSMEM_offset_0_alias
	.size		__nv_reservedSMEM_offset_0_alias, 0, 64
	.other		__nv_reservedSMEM_offset_0_alias,@"STO_CUDA_RESERVED_SHARED STV_DEFAULT"
__nv_reservedSMEM_offset_0_alias:
	.zero		0
	.zero		64


//--------------------- .nv.constant0._Z18copy_matrix_kernelPKfPfi --------------------------
	.section	.nv.constant0._Z18copy_matrix_kernelPKfPfi,"a",@progbits
	.sectionflags	@""
	.align	4
.nv.constant0._Z18copy_matrix_kernelPKfPfi:
	.zero		916


//--------------------- SYMBOLS --------------------------

	.type		.nv.reservedSmem.offset0,@object
	.size		.nv.reservedSmem.offset0,0x4
